//
// Generated by NVIDIA NVVM Compiler
//
// Compiler Build ID: CL-36424714
// Cuda compilation tools, release 13.0, V13.0.88
// Based on NVVM 20.0.0
//

.version 9.0
.target sm_100
.address_size 64

	// .globl	_Z3addPjS_S_
.extern .func  (.param .b32 func_retval0) vprintf
(
	.param .b64 vprintf_param_0,
	.param .b64 vprintf_param_1
)
;
.global .align 1 .b8 $str[6] = {104, 101, 108, 108, 111};

.visible .entry _Z3addPjS_S_(
	.param .u64 .ptr .align 1 _Z3addPjS_S__param_0,
	.param .u64 .ptr .align 1 _Z3addPjS_S__param_1,
	.param .u64 .ptr .align 1 _Z3addPjS_S__param_2
)
{
	.reg .pred 	%p<6>;
	.reg .b32 	%r<36>;
	.reg .b64 	%rd<19>;

	ld.param.u64 	%rd4, [_Z3addPjS_S__param_0];
	ld.param.u64 	%rd5, [_Z3addPjS_S__param_1];
	ld.param.u64 	%rd3, [_Z3addPjS_S__param_2];
	cvta.to.global.u64 	%rd1, %rd5;
	cvta.to.global.u64 	%rd6, %rd4;
	mov.u32 	%r18, %ctaid.x;
	mul.wide.u32 	%rd7, %r18, 4;
	add.s64 	%rd8, %rd6, %rd7;
	ld.global.u32 	%r1, [%rd8];
	popc.b32 	%r2, %r1;
	add.s32 	%r3, %r2, -1;
	mul.wide.u32 	%rd9, %r1, 4;
	add.s64 	%rd2, %rd1, %rd9;
	ld.global.u32 	%r32, [%rd2];
	setp.eq.s32 	%p1, %r32, 0;
	@%p1 bra 	$L__BB0_8;
	setp.eq.s32 	%p2, %r3, 0;
	mov.u32 	%r33, %r1;
	@%p2 bra 	$L__BB0_6;
	not.b32 	%r5, %r1;
	shr.u32 	%r6, %r2, 1;
	mov.b32 	%r29, 1;
	mov.u32 	%r33, %r1;
$L__BB0_3:
	add.s32 	%r20, %r29, %r5;
	and.b32  	%r10, %r20, %r1;
	popc.b32 	%r21, %r10;
	setp.gt.u32 	%p3, %r21, %r6;
	@%p3 bra 	$L__BB0_5;
	xor.b32  	%r22, %r10, %r1;
	mul.wide.u32 	%rd10, %r22, 4;
	add.s64 	%rd11, %rd1, %rd10;
	ld.global.u32 	%r23, [%rd11];
	mul.wide.u32 	%rd12, %r10, 4;
	add.s64 	%rd13, %rd1, %rd12;
	ld.global.u32 	%r24, [%rd13];
	add.s32 	%r25, %r24, %r23;
	setp.lt.u32 	%p4, %r32, %r25;
	max.u32 	%r32, %r32, %r25;
	selp.b32 	%r33, %r10, %r33, %p4;
$L__BB0_5:
	add.s32 	%r29, %r29, 1;
	shr.u32 	%r26, %r29, %r3;
	setp.eq.s32 	%p5, %r26, 0;
	@%p5 bra 	$L__BB0_3;
$L__BB0_6:
	st.global.u32 	[%rd2], %r32;
	cvta.to.global.u64 	%rd14, %rd3;
	add.s64 	%rd16, %rd14, %rd9;
	st.global.u32 	[%rd16], %r33;
$L__BB0_7:
	ret;
$L__BB0_8:
	mov.u64 	%rd17, $str;
	cvta.global.u64 	%rd18, %rd17;
	{ // callseq 0, 0
	.param .b64 param0;
	st.param.b64 	[param0], %rd18;
	.param .b64 param1;
	st.param.b64 	[param1], 0;
	.param .b32 retval0;
	call.uni (retval0), 
	vprintf, 
	(
	param0, 
	param1
	);
	ld.param.b32 	%r27, [retval0];
	} // callseq 0
	bra.uni 	$L__BB0_7;

}
	// .globl	_Z10gen_subsetv
.visible .entry _Z10gen_subsetv()
{


	ret;

}
	// .globl	_Z6kernelv
.visible .entry _Z6kernelv()
{


	ret;

}


// ===== COMPILED SASS (sm_100) =====

	.target	sm_100

	.elftype	@"ET_EXEC"


//--------------------- .note.nv.tkinfo           --------------------------
	.section	.note.nv.tkinfo,"",@"SHT_NOTE"
	.sectionflags	@"SHF_NOTE_NV_TKINFO"
	.tkinfo
        /*0018*/ 	.word	0x00000002
        /*0030*/ 	.string	""
        /*0030*/ 	.string	"ptxas"
        /*0030*/ 	.string	"Cuda compilation tools, release 13.0, V13.0.88"
        /*0030*/ 	.string	"Build cuda_13.0.r13.0/compiler.36424714_0"
        /*0030*/ 	.string	"-arch sm_100 -m 64 "



//--------------------- .note.nv.cuinfo           --------------------------
	.section	.note.nv.cuinfo,"",@"SHT_NOTE"
	.sectionflags	@"SHF_NOTE_NV_CUINFO"
        /*0018*/ 	.short	0x0002
        /*001a*/ 	.short	0x0064
        /*001c*/ 	.short	0x0082
	.zero		2


//--------------------- .nv.info                  --------------------------
	.section	.nv.info,"",@"SHT_CUDA_INFO"
	.align	4


	//----- nvinfo : EIATTR_REGCOUNT
	.align		4
        /*0000*/ 	.byte	0x04, 0x2f
        /*0002*/ 	.short	(.L_2 - .L_1)
	.align		4
.L_1:
        /*0004*/ 	.word	index@(_Z3addPjS_S_)
        /*0008*/ 	.word	0x00000018


	//----- nvinfo : EIATTR_FRAME_SIZE
	.align		4
.L_2:
        /*000c*/ 	.byte	0x04, 0x11
        /*000e*/ 	.short	(.L_4 - .L_3)
	.align		4
.L_3:
        /*0010*/ 	.word	index@(_Z3addPjS_S_)
        /*0014*/ 	.word	0x00000000


	//----- nvinfo : EIATTR_REGCOUNT
	.align		4
.L_4:
        /*0018*/ 	.byte	0x04, 0x2f
        /*001a*/ 	.short	(.L_6 - .L_5)
	.align		4
.L_5:
        /*001c*/ 	.word	index@(_Z10gen_subsetv)
        /*0020*/ 	.word	0x00000004


	//----- nvinfo : EIATTR_FRAME_SIZE
	.align		4
.L_6:
        /*0024*/ 	.byte	0x04, 0x11
        /*0026*/ 	.short	(.L_8 - .L_7)
	.align		4
.L_7:
        /*0028*/ 	.word	index@(_Z10gen_subsetv)
        /*002c*/ 	.word	0x00000000


	//----- nvinfo : EIATTR_REGCOUNT
	.align		4
.L_8:
        /*0030*/ 	.byte	0x04, 0x2f
        /*0032*/ 	.short	(.L_10 - .L_9)
	.align		4
.L_9:
        /*0034*/ 	.word	index@(_Z6kernelv)
        /*0038*/ 	.word	0x00000004


	//----- nvinfo : EIATTR_FRAME_SIZE
	.align		4
.L_10:
        /*003c*/ 	.byte	0x04, 0x11
        /*003e*/ 	.short	(.L_12 - .L_11)
	.align		4
.L_11:
        /*0040*/ 	.word	index@(_Z6kernelv)
        /*0044*/ 	.word	0x00000000


	//----- nvinfo : EIATTR_MIN_STACK_SIZE
	.align		4
.L_12:
        /*0048*/ 	.byte	0x04, 0x12
        /*004a*/ 	.short	(.L_14 - .L_13)
	.align		4
.L_13:
        /*004c*/ 	.word	index@(_Z6kernelv)
        /*0050*/ 	.word	0x00000000


	//----- nvinfo : EIATTR_MIN_STACK_SIZE
	.align		4
.L_14:
        /*0054*/ 	.byte	0x04, 0x12
        /*0056*/ 	.short	(.L_16 - .L_15)
	.align		4
.L_15:
        /*0058*/ 	.word	index@(_Z10gen_subsetv)
        /*005c*/ 	.word	0x00000000


	//----- nvinfo : EIATTR_MIN_STACK_SIZE
	.align		4
.L_16:
        /*0060*/ 	.byte	0x04, 0x12
        /*0062*/ 	.short	(.L_18 - .L_17)
	.align		4
.L_17:
        /*0064*/ 	.word	index@(_Z3addPjS_S_)
        /*0068*/ 	.word	0x00000000
.L_18:


//--------------------- .nv.compat                --------------------------
	.section	.nv.compat,"",@"SHT_CUDA_COMPAT_INFO"
	.align	4
        /*0000*/ 	.byte	0x02, 0x09, 0x00, 0x00, 0x02, 0x02, 0x01, 0x00, 0x02, 0x05, 0x05, 0x00, 0x03, 0x07, 0x01, 0x01
        /*0010*/ 	.byte	0x02, 0x03, 0x00, 0x00, 0x02, 0x06, 0x01, 0x00, 0x04, 0x0b, 0x08, 0x00, 0x09, 0x00, 0x00, 0x00
        /*0020*/ 	.byte	0x00, 0x00, 0x00, 0x00


//--------------------- .nv.info._Z6kernelv       --------------------------
	.section	.nv.info._Z6kernelv,"",@"SHT_CUDA_INFO"
	.sectionflags	@""
	.align	4


	//----- nvinfo : EIATTR_CUDA_API_VERSION
	.align		4
        /*0000*/ 	.byte	0x04, 0x37
        /*0002*/ 	.short	(.L_20 - .L_19)
.L_19:
        /*0004*/ 	.word	0x00000082


	//----- nvinfo : EIATTR_SPARSE_MMA_MASK
	.align		4
.L_20:
        /*0008*/ 	.byte	0x03, 0x50
        /*000a*/ 	.short	0x0000


	//----- nvinfo : EIATTR_MAXREG_COUNT
	.align		4
        /*000c*/ 	.byte	0x03, 0x1b
        /*000e*/ 	.short	0x00ff


	//----- nvinfo : EIATTR_MERCURY_ISA_VERSION
	.align		4
        /*0010*/ 	.byte	0x03, 0x5f
        /*0012*/ 	.short	0x0101


	//----- nvinfo : EIATTR_VRC_CTA_INIT_COUNT
	.align		4
        /*0014*/ 	.byte	0x02, 0x4a
	.zero		1
	.zero		1


	//----- nvinfo : EIATTR_EXIT_INSTR_OFFSETS
	.align		4
        /*0018*/ 	.byte	0x04, 0x1c
        /*001a*/ 	.short	(.L_22 - .L_21)


	//   ....[0]....
.L_21:
        /*001c*/ 	.word	0x00000010


	//----- nvinfo : EIATTR_SW_WAR
	.align		4
.L_22:
        /*0020*/ 	.byte	0x04, 0x36
        /*0022*/ 	.short	(.L_24 - .L_23)
.L_23:
        /*0024*/ 	.word	0x00000008
.L_24:


//--------------------- .nv.info._Z10gen_subsetv  --------------------------
	.section	.nv.info._Z10gen_subsetv,"",@"SHT_CUDA_INFO"
	.sectionflags	@""
	.align	4


	//----- nvinfo : EIATTR_CUDA_API_VERSION
	.align		4
        /*0000*/ 	.byte	0x04, 0x37
        /*0002*/ 	.short	(.L_26 - .L_25)
.L_25:
        /*0004*/ 	.word	0x00000082


	//----- nvinfo : EIATTR_SPARSE_MMA_MASK
	.align		4
.L_26:
        /*0008*/ 	.byte	0x03, 0x50
        /*000a*/ 	.short	0x0000


	//----- nvinfo : EIATTR_MAXREG_COUNT
	.align		4
        /*000c*/ 	.byte	0x03, 0x1b
        /*000e*/ 	.short	0x00ff


	//----- nvinfo : EIATTR_MERCURY_ISA_VERSION
	.align		4
        /*0010*/ 	.byte	0x03, 0x5f
        /*0012*/ 	.short	0x0101


	//----- nvinfo : EIATTR_VRC_CTA_INIT_COUNT
	.align		4
        /*0014*/ 	.byte	0x02, 0x4a
	.zero		1
	.zero		1


	//----- nvinfo : EIATTR_EXIT_INSTR_OFFSETS
	.align		4
        /*0018*/ 	.byte	0x04, 0x1c
        /*001a*/ 	.short	(.L_28 - .L_27)


	//   ....[0]....
.L_27:
        /*001c*/ 	.word	0x00000010


	//----- nvinfo : EIATTR_SW_WAR
	.align		4
.L_28:
        /*0020*/ 	.byte	0x04, 0x36
        /*0022*/ 	.short	(.L_30 - .L_29)
.L_29:
        /*0024*/ 	.word	0x00000008
.L_30:


//--------------------- .nv.info._Z3addPjS_S_     --------------------------
	.section	.nv.info._Z3addPjS_S_,"",@"SHT_CUDA_INFO"
	.sectionflags	@""
	.align	4


	//----- nvinfo : EIATTR_CUDA_API_VERSION
	.align		4
        /*0000*/ 	.byte	0x04, 0x37
        /*0002*/ 	.short	(.L_32 - .L_31)
.L_31:
        /*0004*/ 	.word	0x00000082


	//----- nvinfo : EIATTR_KPARAM_INFO
	.align		4
.L_32:
        /*0008*/ 	.byte	0x04, 0x17
        /*000a*/ 	.short	(.L_34 - .L_33)
.L_33:
        /*000c*/ 	.word	0x00000000
        /*0010*/ 	.short	0x0002
        /*0012*/ 	.short	0x0010
        /*0014*/ 	.byte	0x00, 0xf5, 0x21, 0x00


	//----- nvinfo : EIATTR_KPARAM_INFO
	.align		4
.L_34:
        /*0018*/ 	.byte	0x04, 0x17
        /*001a*/ 	.short	(.L_36 - .L_35)
.L_35:
        /*001c*/ 	.word	0x00000000
        /*0020*/ 	.short	0x0001
        /*0022*/ 	.short	0x0008
        /*0024*/ 	.byte	0x00, 0xf5, 0x21, 0x00


	//----- nvinfo : EIATTR_KPARAM_INFO
	.align		4
.L_36:
        /*0028*/ 	.byte	0x04, 0x17
        /*002a*/ 	.short	(.L_38 - .L_37)
.L_37:
        /*002c*/ 	.word	0x00000000
        /*0030*/ 	.short	0x0000
        /*0032*/ 	.short	0x0000
        /*0034*/ 	.byte	0x00, 0xf5, 0x21, 0x00


	//----- nvinfo : EIATTR_SPARSE_MMA_MASK
	.align		4
.L_38:
        /*0038*/ 	.byte	0x03, 0x50
        /*003a*/ 	.short	0x0000


	//----- nvinfo : EIATTR_MAXREG_COUNT
	.align		4
        /*003c*/ 	.byte	0x03, 0x1b
        /*003e*/ 	.short	0x00ff


	//----- nvinfo : EIATTR_EXTERNS
	.align		4
        /*0040*/ 	.byte	0x04, 0x0f
        /*0042*/ 	.short	(.L_40 - .L_39)


	//   ....[0]....
	.align		4
.L_39:
        /*0044*/ 	.word	index@(vprintf)


	//----- nvinfo : EIATTR_MERCURY_ISA_VERSION
	.align		4
.L_40:
        /*0048*/ 	.byte	0x03, 0x5f
        /*004a*/ 	.short	0x0101


	//----- nvinfo : EIATTR_VRC_CTA_INIT_COUNT
	.align		4
        /*004c*/ 	.byte	0x02, 0x4a
	.zero		1
	.zero		1


	//----- nvinfo : EIATTR_SYSCALL_OFFSETS
	.align		4
        /*0050*/ 	.byte	0x04, 0x46
        /*0052*/ 	.short	(.L_42 - .L_41)


	//   ....[0]....
.L_41:
        /*0054*/ 	.word	0x00000340


	//----- nvinfo : EIATTR_EXIT_INSTR_OFFSETS
	.align		4
.L_42:
        /*0058*/ 	.byte	0x04, 0x1c
        /*005a*/ 	.short	(.L_44 - .L_43)


	//   ....[0]....
.L_43:
        /*005c*/ 	.word	0x000002c0


	//   ....[1]....
        /*0060*/ 	.word	0x00000350


	//----- nvinfo : EIATTR_CBANK_PARAM_SIZE
	.align		4
.L_44:
        /*0064*/ 	.byte	0x03, 0x19
        /*0066*/ 	.short	0x0018


	//----- nvinfo : EIATTR_PARAM_CBANK
	.align		4
        /*0068*/ 	.byte	0x04, 0x0a
        /*006a*/ 	.short	(.L_46 - .L_45)
	.align		4
.L_45:
        /*006c*/ 	.word	index@(.nv.constant0._Z3addPjS_S_)
        /*0070*/ 	.short	0x0380
        /*0072*/ 	.short	0x0018


	//----- nvinfo : EIATTR_SW_WAR
	.align		4
.L_46:
        /*0074*/ 	.byte	0x04, 0x36
        /*0076*/ 	.short	(.L_48 - .L_47)
.L_47:
        /*0078*/ 	.word	0x00000008
.L_48:


//--------------------- .nv.callgraph             --------------------------
	.section	.nv.callgraph,"",@"SHT_CUDA_CALLGRAPH"
	.align	4
	.sectionentsize	8
	.align		4
        /*0000*/ 	.word	0x00000000
	.align		4
        /*0004*/ 	.word	0xffffffff
	.align		4
        /*0008*/ 	.word	index@(_Z3addPjS_S_)
	.align		4
        /*000c*/ 	.word	index@(vprintf)
	.align		4
        /*0010*/ 	.word	0x00000000
	.align		4
        /*0014*/ 	.word	0xfffffffe
	.align		4
        /*0018*/ 	.word	0x00000000
	.align		4
        /*001c*/ 	.word	0xfffffffd
	.align		4
        /*0020*/ 	.word	0x00000000
	.align		4
        /*0024*/ 	.word	0xfffffffc


//--------------------- .nv.constant4             --------------------------
	.section	.nv.constant4,"a",@progbits
	.align	8
	.align		8
.nv.constant4:
        /*0000*/ 	.dword	$str
	.align		8
        /*0008*/ 	.dword	vprintf


//--------------------- .text._Z6kernelv          --------------------------
	.section	.text._Z6kernelv,"ax",@progbits
	.align	128
        .global         _Z6kernelv
        .type           _Z6kernelv,@function
        .size           _Z6kernelv,(.L_x_8 - _Z6kernelv)
        .other          _Z6kernelv,@"STO_CUDA_ENTRY STV_DEFAULT"
_Z6kernelv:
.text._Z6kernelv:
[----:B------:R-:W-:Y:S01]  /*0000*/  LDC R1, c[0x0][0x37c] ;  /* 0x0000df00ff017b82 */ /* 0x000fe20000000800 */
[----:B------:R-:W-:Y:S05]  /*0010*/  EXIT ;  /* 0x000000000000794d */ /* 0x000fea0003800000 */
.L_x_0:
[----:B------:R-:W-:-:S00]  /*0020*/  BRA `(.L_x_0) ;  /* 0xfffffffc00fc7947 */ /* 0x000fc0000383ffff */
[----:B------:R-:W-:-:S00]  /*0030*/  NOP ;  /* 0x0000000000007918 */ /* 0x000fc00000000000 */
        /* <DEDUP_REMOVED lines=12> */
.L_x_8:


//--------------------- .text._Z10gen_subsetv     --------------------------
	.section	.text._Z10gen_subsetv,"ax",@progbits
	.align	128
        .global         _Z10gen_subsetv
        .type           _Z10gen_subsetv,@function
        .size           _Z10gen_subsetv,(.L_x_9 - _Z10gen_subsetv)
        .other          _Z10gen_subsetv,@"STO_CUDA_ENTRY STV_DEFAULT"
_Z10gen_subsetv:
.text._Z10gen_subsetv:
[----:B------:R-:W-:Y:S01]  /*0000*/  LDC R1, c[0x0][0x37c] ;  /* 0x0000df00ff017b82 */ /* 0x000fe20000000800 */
[----:B------:R-:W-:Y:S05]  /*0010*/  EXIT ;  /* 0x000000000000794d */ /* 0x000fea0003800000 */
.L_x_1:
        /* <DEDUP_REMOVED lines=14> */
.L_x_9:


//--------------------- .text._Z3addPjS_S_        --------------------------
	.section	.text._Z3addPjS_S_,"ax",@progbits
	.align	128
        .global         _Z3addPjS_S_
        .type           _Z3addPjS_S_,@function
        .size           _Z3addPjS_S_,(.L_x_10 - _Z3addPjS_S_)
        .other          _Z3addPjS_S_,@"STO_CUDA_ENTRY STV_DEFAULT"
_Z3addPjS_S_:
.text._Z3addPjS_S_:
[----:B------:R-:W0:Y:S01]  /*0000*/  LDC R1, c[0x0][0x37c] ;  /* 0x0000df00ff017b82 */ /* 0x000e220000000800 */
[----:B------:R-:W1:Y:S07]  /*0010*/  S2R R3, SR_CTAID.X ;  /* 0x0000000000037919 */ /* 0x000e6e0000002500 */
[----:B------:R-:W1:Y:S01]  /*0020*/  LDC.64 R4, c[0x0][0x380] ;  /* 0x0000e000ff047b82 */ /* 0x000e620000000a00 */
[----:B------:R-:W2:Y:S01]  /*0030*/  LDCU.64 UR4, c[0x0][0x358] ;  /* 0x00006b00ff0477ac */ /* 0x000ea20008000a00 */
[----:B-1----:R-:W-:-:S06]  /*0040*/  IMAD.WIDE.U32 R4, R3, 0x4, R4 ;  /* 0x0000000403047825 */ /* 0x002fcc00078e0004 */
[----:B------:R-:W1:Y:S01]  /*0050*/  LDC.64 R2, c[0x0][0x388] ;  /* 0x0000e200ff027b82 */ /* 0x000e620000000a00 */
[----:B--2---:R-:W1:Y:S02]  /*0060*/  LDG.E R11, desc[UR4][R4.64] ;  /* 0x00000004040b7981 */ /* 0x004e64000c1e1900 */
[----:B-1----:R-:W-:-:S05]  /*0070*/  IMAD.WIDE.U32 R2, R11, 0x4, R2 ;  /* 0x000000040b027825 */ /* 0x002fca00078e0002 */
[----:B------:R-:W2:Y:S02]  /*0080*/  LDG.E R6, desc[UR4][R2.64] ;  /* 0x0000000402067981 */ /* 0x000ea4000c1e1900 */
[----:B--2---:R-:W-:-:S13]  /*0090*/  ISETP.NE.AND P0, PT, R6, RZ, PT ;  /* 0x000000ff0600720c */ /* 0x004fda0003f05270 */
[----:B0-----:R-:W-:Y:S05]  /*00a0*/  @!P0 BRA `(.L_x_2) ;  /* 0x0000000000888947 */ /* 0x001fea0003800000 */
[----:B------:R-:W0:Y:S01]  /*00b0*/  POPC R0, R11 ;  /* 0x0000000b00007309 */ /* 0x000e220000000000 */
[----:B------:R-:W-:Y:S02]  /*00c0*/  IMAD.MOV.U32 R13, RZ, RZ, R6 ;  /* 0x000000ffff0d7224 */ /* 0x000fe400078e0006 */
[----:B------:R-:W-:Y:S02]  /*00d0*/  IMAD.MOV.U32 R15, RZ, RZ, R11 ;  /* 0x000000ffff0f7224 */ /* 0x000fe400078e000b */
[----:B0-----:R-:W-:-:S05]  /*00e0*/  VIADD R10, R0, 0xffffffff ;  /* 0xffffffff000a7836 */ /* 0x001fca0000000000 */
[----:B------:R-:W-:-:S13]  /*00f0*/  ISETP.NE.AND P0, PT, R10, RZ, PT ;  /* 0x000000ff0a00720c */ /* 0x000fda0003f05270 */
[----:B------:R-:W-:Y:S05]  /*0100*/  @!P0 BRA `(.L_x_3) ;  /* 0x00000000005c8947 */ /* 0x000fea0003800000 */
[----:B------:R-:W0:Y:S01]  /*0110*/  LDC.64 R4, c[0x0][0x388] ;  /* 0x0000e200ff047b82 */ /* 0x000e220000000a00 */
[----:B------:R-:W-:Y:S01]  /*0120*/  SHF.R.U32.HI R12, RZ, 0x1, R0 ;  /* 0x00000001ff0c7819 */ /* 0x000fe20000011600 */
[----:B------:R-:W-:Y:S01]  /*0130*/  IMAD.MOV.U32 R17, RZ, RZ, 0x1 ;  /* 0x00000001ff117424 */ /* 0x000fe200078e00ff */
[----:B------:R-:W-:Y:S01]  /*0140*/  LOP3.LUT R0, RZ, R11, RZ, 0x33, !PT ;  /* 0x0000000bff007212 */ /* 0x000fe200078e33ff */
[----:B------:R-:W-:-:S07]  /*0150*/  IMAD.MOV.U32 R15, RZ, RZ, R11 ;  /* 0x000000ffff0f7224 */ /* 0x000fce00078e000b */
.L_x_5:
[----:B------:R-:W-:Y:S02]  /*0160*/  IMAD.IADD R6, R0, 0x1, R17 ;  /* 0x0000000100067824 */ /* 0x000fe400078e0211 */
[----:B------:R-:W-:-:S03]  /*0170*/  VIADD R17, R17, 0x1 ;  /* 0x0000000111117836 */ /* 0x000fc60000000000 */
[----:B------:R-:W-:Y:S02]  /*0180*/  LOP3.LUT R16, R6, R11, RZ, 0xc0, !PT ;  /* 0x0000000b06107212 */ /* 0x000fe400078ec0ff */
[----:B------:R-:W-:Y:S02]  /*0190*/  SHF.R.U32.HI R6, RZ, R10, R17 ;  /* 0x0000000aff067219 */ /* 0x000fe40000011611 */
[----:B------:R-:W1:Y:S02]  /*01a0*/  POPC R7, R16 ;  /* 0x0000001000077309 */ /* 0x000e640000000000 */
[----:B------:R-:W-:Y:S02]  /*01b0*/  ISETP.NE.AND P0, PT, R6, RZ, PT ;  /* 0x000000ff0600720c */ /* 0x000fe40003f05270 */
[----:B-1----:R-:W-:-:S13]  /*01c0*/  ISETP.GT.U32.AND P1, PT, R7, R12, PT ;  /* 0x0000000c0700720c */ /* 0x002fda0003f24070 */
[----:B------:R-:W-:Y:S05]  /*01d0*/  @P1 BRA `(.L_x_4) ;  /* 0x0000000000241947 */ /* 0x000fea0003800000 */
[C---:B------:R-:W-:Y:S01]  /*01e0*/  LOP3.LUT R7, R16.reuse, R11, RZ, 0x3c, !PT ;  /* 0x0000000b10077212 */ /* 0x040fe200078e3cff */
[----:B0-----:R-:W-:-:S04]  /*01f0*/  IMAD.WIDE.U32 R8, R16, 0x4, R4 ;  /* 0x0000000410087825 */ /* 0x001fc800078e0004 */
[----:B------:R-:W-:Y:S02]  /*0200*/  IMAD.WIDE.U32 R6, R7, 0x4, R4 ;  /* 0x0000000407067825 */ /* 0x000fe400078e0004 */
[----:B------:R-:W2:Y:S04]  /*0210*/  LDG.E R9, desc[UR4][R8.64] ;  /* 0x0000000408097981 */ /* 0x000ea8000c1e1900 */
[----:B------:R-:W2:Y:S02]  /*0220*/  LDG.E R6, desc[UR4][R6.64] ;  /* 0x0000000406067981 */ /* 0x000ea4000c1e1900 */
[----:B--2---:R-:W-:-:S05]  /*0230*/  IMAD.IADD R14, R6, 0x1, R9 ;  /* 0x00000001060e7824 */ /* 0x004fca00078e0209 */
[CC--:B------:R-:W-:Y:S02]  /*0240*/  ISETP.GE.U32.AND P1, PT, R13.reuse, R14.reuse, PT ;  /* 0x0000000e0d00720c */ /* 0x0c0fe40003f26070 */
[----:B------:R-:W-:Y:S02]  /*0250*/  VIMNMX.U32 R13, PT, PT, R13, R14, !PT ;  /* 0x0000000e0d0d7248 */ /* 0x000fe40007fe0000 */
[----:B------:R-:W-:-:S09]  /*0260*/  SEL R15, R16, R15, !P1 ;  /* 0x0000000f100f7207 */ /* 0x000fd20004800000 */
.L_x_4:
[----:B------:R-:W-:Y:S05]  /*0270*/  @!P0 BRA `(.L_x_5) ;  /* 0xfffffffc00b88947 */ /* 0x000fea000383ffff */
.L_x_3:
[----:B0-----:R-:W0:Y:S01]  /*0280*/  LDC.64 R4, c[0x0][0x390] ;  /* 0x0000e400ff047b82 */ /* 0x001e220000000a00 */
[----:B------:R-:W-:Y:S01]  /*0290*/  STG.E desc[UR4][R2.64], R13 ;  /* 0x0000000d02007986 */ /* 0x000fe2000c101904 */
[----:B0-----:R-:W-:-:S05]  /*02a0*/  IMAD.WIDE.U32 R4, R11, 0x4, R4 ;  /* 0x000000040b047825 */ /* 0x001fca00078e0004 */
[----:B------:R-:W-:Y:S01]  /*02b0*/  STG.E desc[UR4][R4.64], R15 ;  /* 0x0000000f04007986 */ /* 0x000fe2000c101904 */
[----:B------:R-:W-:Y:S05]  /*02c0*/  EXIT ;  /* 0x000000000000794d */ /* 0x000fea0003800000 */
.L_x_2:
[----:B------:R-:W-:Y:S01]  /*02d0*/  MOV R0, 0x8 ;  /* 0x0000000800007802 */ /* 0x000fe20000000f00 */
[----:B------:R-:W0:Y:S01]  /*02e0*/  LDCU.64 UR4, c[0x4][URZ] ;  /* 0x01000000ff0477ac */ /* 0x000e220008000a00 */
[----:B------:R-:W-:Y:S02]  /*02f0*/  CS2R R6, SRZ ;  /* 0x0000000000067805 */ /* 0x000fe4000001ff00 */
[----:B------:R1:W2:Y:S01]  /*0300*/  LDC.64 R2, c[0x4][R0] ;  /* 0x0100000000027b82 */ /* 0x0002a20000000a00 */
[----:B0-----:R-:W-:Y:S02]  /*0310*/  IMAD.U32 R4, RZ, RZ, UR4 ;  /* 0x00000004ff047e24 */ /* 0x001fe4000f8e00ff */
[----:B-1----:R-:W-:-:S07]  /*0320*/  IMAD.U32 R5, RZ, RZ, UR5 ;  /* 0x00000005ff057e24 */ /* 0x002fce000f8e00ff */
[----:B------:R-:W-:-:S07]  /*0330*/  LEPC R20, `(.L_x_6) ;  /* 0x000000001014794e */ /* 0x000fce0000000000 */
[----:B--2---:R-:W-:Y:S05]  /*0340*/  CALL.ABS.NOINC R2 ;  /* 0x0000000002007343 */ /* 0x004fea0003c00000 */
.L_x_6:
[----:B------:R-:W-:Y:S05]  /*0350*/  EXIT ;  /* 0x000000000000794d */ /* 0x000fea0003800000 */
.L_x_7:
        /* <DEDUP_REMOVED lines=10> */
.L_x_10:


//--------------------- .nv.global.init           --------------------------
	.section	.nv.global.init,"aw",@progbits
.nv.global.init:
	.type		$str,@object
	.size		$str,(.L_0 - $str)
$str:
        /*0000*/ 	.byte	0x68, 0x65, 0x6c, 0x6c, 0x6f, 0x00
.L_0:


//--------------------- .nv.shared.reserved.0     --------------------------
	.section	.nv.shared.reserved.0,"aw",@nobits
	.weak		__nv_reservedSMEM_offset_0_alias
	.size		__nv_reservedSMEM_offset_0_alias, 0, 64
	.other		__nv_reservedSMEM_offset_0_alias,@"STO_CUDA_RESERVED_SHARED STV_DEFAULT"
__nv_reservedSMEM_offset_0_alias:
	.zero		0
	.zero		64


//--------------------- .nv.constant0._Z6kernelv  --------------------------
	.section	.nv.constant0._Z6kernelv,"a",@progbits
	.sectionflags	@""
	.align	4
.nv.constant0._Z6kernelv:
	.zero		896


//--------------------- .nv.constant0._Z10gen_subsetv --------------------------
	.section	.nv.constant0._Z10gen_subsetv,"a",@progbits
	.sectionflags	@""
	.align	4
.nv.constant0._Z10gen_subsetv:
	.zero		896


//--------------------- .nv.constant0._Z3addPjS_S_ --------------------------
	.section	.nv.constant0._Z3addPjS_S_,"a",@progbits
	.sectionflags	@""
	.align	4
.nv.constant0._Z3addPjS_S_:
	.zero		920


//--------------------- SYMBOLS --------------------------

	.type		.nv.reservedSmem.offset0,@object
	.size		.nv.reservedSmem.offset0,0x4
	.type		vprintf,@function
